//
// Generated by NVIDIA NVVM Compiler
//
// Compiler Build ID: CL-36424714
// Cuda compilation tools, release 13.0, V13.0.88
// Based on NVVM 20.0.0
//

.version 9.0
.target sm_100
.address_size 64

	// .globl	_Z25matrixs_1D_multiplicationPiS_S_ii

.visible .entry _Z25matrixs_1D_multiplicationPiS_S_ii(
	.param .u64 .ptr .align 1 _Z25matrixs_1D_multiplicationPiS_S_ii_param_0,
	.param .u64 .ptr .align 1 _Z25matrixs_1D_multiplicationPiS_S_ii_param_1,
	.param .u64 .ptr .align 1 _Z25matrixs_1D_multiplicationPiS_S_ii_param_2,
	.param .u32 _Z25matrixs_1D_multiplicationPiS_S_ii_param_3,
	.param .u32 _Z25matrixs_1D_multiplicationPiS_S_ii_param_4
)
{
	.reg .pred 	%p<12>;
	.reg .b32 	%r<95>;
	.reg .b64 	%rd<53>;

	ld.param.u64 	%rd8, [_Z25matrixs_1D_multiplicationPiS_S_ii_param_0];
	ld.param.u64 	%rd9, [_Z25matrixs_1D_multiplicationPiS_S_ii_param_1];
	ld.param.u64 	%rd7, [_Z25matrixs_1D_multiplicationPiS_S_ii_param_2];
	ld.param.u32 	%r26, [_Z25matrixs_1D_multiplicationPiS_S_ii_param_3];
	ld.param.u32 	%r27, [_Z25matrixs_1D_multiplicationPiS_S_ii_param_4];
	cvta.to.global.u64 	%rd1, %rd9;
	cvta.to.global.u64 	%rd2, %rd8;
	mov.u32 	%r28, %tid.x;
	mov.u32 	%r29, %ctaid.x;
	mov.u32 	%r30, %ntid.x;
	mad.lo.s32 	%r1, %r29, %r30, %r28;
	mov.u32 	%r31, %tid.y;
	mov.u32 	%r32, %ctaid.y;
	mov.u32 	%r33, %ntid.y;
	mad.lo.s32 	%r2, %r32, %r33, %r31;
	max.s32 	%r34, %r2, %r1;
	setp.ge.s32 	%p1, %r34, %r26;
	setp.lt.s32 	%p2, %r27, 1;
	or.pred  	%p3, %p1, %p2;
	@%p3 bra 	$L__BB0_12;
	cvta.to.global.u64 	%rd10, %rd7;
	mul.lo.s32 	%r3, %r27, %r2;
	mad.lo.s32 	%r36, %r26, %r2, %r1;
	mul.wide.s32 	%rd11, %r36, 4;
	add.s64 	%rd3, %rd10, %rd11;
	ld.global.u32 	%r89, [%rd3];
	and.b32  	%r5, %r27, 7;
	setp.lt.u32 	%p4, %r27, 8;
	mov.b32 	%r92, 0;
	@%p4 bra 	$L__BB0_4;
	and.b32  	%r92, %r27, 2147483640;
	neg.s32 	%r87, %r92;
	shl.b32 	%r8, %r26, 3;
	mul.wide.u32 	%rd12, %r3, 4;
	add.s64 	%rd13, %rd12, %rd2;
	add.s64 	%rd52, %rd13, 16;
	mul.wide.s32 	%rd16, %r26, 4;
	mov.u32 	%r86, %r1;
$L__BB0_3:
	.pragma "nounroll";
	ld.global.u32 	%r37, [%rd52+-16];
	mul.wide.s32 	%rd14, %r86, 4;
	add.s64 	%rd15, %rd1, %rd14;
	ld.global.u32 	%r38, [%rd15];
	mad.lo.s32 	%r39, %r38, %r37, %r89;
	st.global.u32 	[%rd3], %r39;
	ld.global.u32 	%r40, [%rd52+-12];
	add.s64 	%rd17, %rd15, %rd16;
	ld.global.u32 	%r41, [%rd17];
	mad.lo.s32 	%r42, %r41, %r40, %r39;
	st.global.u32 	[%rd3], %r42;
	ld.global.u32 	%r43, [%rd52+-8];
	add.s64 	%rd18, %rd17, %rd16;
	ld.global.u32 	%r44, [%rd18];
	mad.lo.s32 	%r45, %r44, %r43, %r42;
	st.global.u32 	[%rd3], %r45;
	ld.global.u32 	%r46, [%rd52+-4];
	add.s64 	%rd19, %rd18, %rd16;
	ld.global.u32 	%r47, [%rd19];
	mad.lo.s32 	%r48, %r47, %r46, %r45;
	st.global.u32 	[%rd3], %r48;
	ld.global.u32 	%r49, [%rd52];
	add.s64 	%rd20, %rd19, %rd16;
	ld.global.u32 	%r50, [%rd20];
	mad.lo.s32 	%r51, %r50, %r49, %r48;
	st.global.u32 	[%rd3], %r51;
	ld.global.u32 	%r52, [%rd52+4];
	add.s64 	%rd21, %rd20, %rd16;
	ld.global.u32 	%r53, [%rd21];
	mad.lo.s32 	%r54, %r53, %r52, %r51;
	st.global.u32 	[%rd3], %r54;
	ld.global.u32 	%r55, [%rd52+8];
	add.s64 	%rd22, %rd21, %rd16;
	ld.global.u32 	%r56, [%rd22];
	mad.lo.s32 	%r57, %r56, %r55, %r54;
	st.global.u32 	[%rd3], %r57;
	ld.global.u32 	%r58, [%rd52+12];
	add.s64 	%rd23, %rd22, %rd16;
	ld.global.u32 	%r59, [%rd23];
	mad.lo.s32 	%r89, %r59, %r58, %r57;
	st.global.u32 	[%rd3], %r89;
	add.s32 	%r87, %r87, 8;
	add.s32 	%r86, %r86, %r8;
	add.s64 	%rd52, %rd52, 32;
	setp.ne.s32 	%p5, %r87, 0;
	@%p5 bra 	$L__BB0_3;
$L__BB0_4:
	setp.eq.s32 	%p6, %r5, 0;
	@%p6 bra 	$L__BB0_12;
	and.b32  	%r17, %r27, 3;
	setp.lt.u32 	%p7, %r5, 4;
	@%p7 bra 	$L__BB0_7;
	add.s32 	%r60, %r92, %r3;
	mul.wide.u32 	%rd24, %r60, 4;
	add.s64 	%rd25, %rd2, %rd24;
	ld.global.u32 	%r61, [%rd25];
	mad.lo.s32 	%r62, %r92, %r26, %r1;
	mul.wide.s32 	%rd26, %r62, 4;
	add.s64 	%rd27, %rd1, %rd26;
	ld.global.u32 	%r63, [%rd27];
	mad.lo.s32 	%r64, %r63, %r61, %r89;
	st.global.u32 	[%rd3], %r64;
	cvt.u64.u32 	%rd28, %r3;
	cvt.u64.u32 	%rd29, %r92;
	add.s64 	%rd30, %rd29, %rd28;
	shl.b64 	%rd31, %rd30, 2;
	add.s64 	%rd32, %rd2, %rd31;
	ld.global.u32 	%r65, [%rd32+4];
	mul.wide.s32 	%rd33, %r26, 4;
	add.s64 	%rd34, %rd27, %rd33;
	ld.global.u32 	%r66, [%rd34];
	mad.lo.s32 	%r67, %r66, %r65, %r64;
	st.global.u32 	[%rd3], %r67;
	ld.global.u32 	%r68, [%rd32+8];
	add.s64 	%rd35, %rd34, %rd33;
	ld.global.u32 	%r69, [%rd35];
	mad.lo.s32 	%r70, %r69, %r68, %r67;
	st.global.u32 	[%rd3], %r70;
	ld.global.u32 	%r71, [%rd32+12];
	add.s64 	%rd36, %rd35, %rd33;
	ld.global.u32 	%r72, [%rd36];
	mad.lo.s32 	%r89, %r72, %r71, %r70;
	st.global.u32 	[%rd3], %r89;
	add.s32 	%r92, %r92, 4;
$L__BB0_7:
	setp.eq.s32 	%p8, %r17, 0;
	@%p8 bra 	$L__BB0_12;
	setp.eq.s32 	%p9, %r17, 1;
	@%p9 bra 	$L__BB0_10;
	add.s32 	%r73, %r92, %r3;
	mul.wide.u32 	%rd37, %r73, 4;
	add.s64 	%rd38, %rd2, %rd37;
	ld.global.u32 	%r74, [%rd38];
	mad.lo.s32 	%r75, %r92, %r26, %r1;
	mul.wide.s32 	%rd39, %r75, 4;
	add.s64 	%rd40, %rd1, %rd39;
	ld.global.u32 	%r76, [%rd40];
	mad.lo.s32 	%r77, %r76, %r74, %r89;
	st.global.u32 	[%rd3], %r77;
	cvt.u64.u32 	%rd41, %r3;
	cvt.u64.u32 	%rd42, %r92;
	add.s64 	%rd43, %rd42, %rd41;
	shl.b64 	%rd44, %rd43, 2;
	add.s64 	%rd45, %rd2, %rd44;
	ld.global.u32 	%r78, [%rd45+4];
	mul.wide.s32 	%rd46, %r26, 4;
	add.s64 	%rd47, %rd40, %rd46;
	ld.global.u32 	%r79, [%rd47];
	mad.lo.s32 	%r89, %r79, %r78, %r77;
	st.global.u32 	[%rd3], %r89;
	add.s32 	%r92, %r92, 2;
$L__BB0_10:
	and.b32  	%r80, %r27, 1;
	setp.eq.b32 	%p10, %r80, 1;
	not.pred 	%p11, %p10;
	@%p11 bra 	$L__BB0_12;
	add.s32 	%r81, %r92, %r3;
	mul.wide.u32 	%rd48, %r81, 4;
	add.s64 	%rd49, %rd2, %rd48;
	ld.global.u32 	%r82, [%rd49];
	mad.lo.s32 	%r83, %r92, %r26, %r1;
	mul.wide.s32 	%rd50, %r83, 4;
	add.s64 	%rd51, %rd1, %rd50;
	ld.global.u32 	%r84, [%rd51];
	mad.lo.s32 	%r85, %r84, %r82, %r89;
	st.global.u32 	[%rd3], %r85;
$L__BB0_12:
	ret;

}


// ===== COMPILED SASS (sm_100) =====

	.target	sm_100

	.elftype	@"ET_EXEC"


//--------------------- .note.nv.tkinfo           --------------------------
	.section	.note.nv.tkinfo,"",@"SHT_NOTE"
	.sectionflags	@"SHF_NOTE_NV_TKINFO"
	.tkinfo
        /*0018*/ 	.word	0x00000002
        /*0030*/ 	.string	""
        /*0030*/ 	.string	"ptxas"
        /*0030*/ 	.string	"Cuda compilation tools, release 13.0, V13.0.88"
        /*0030*/ 	.string	"Build cuda_13.0.r13.0/compiler.36424714_0"
        /*0030*/ 	.string	"-arch sm_100 -m 64 "



//--------------------- .note.nv.cuinfo           --------------------------
	.section	.note.nv.cuinfo,"",@"SHT_NOTE"
	.sectionflags	@"SHF_NOTE_NV_CUINFO"
        /*0018*/ 	.short	0x0002
        /*001a*/ 	.short	0x0064
        /*001c*/ 	.short	0x0082
	.zero		2


//--------------------- .nv.info                  --------------------------
	.section	.nv.info,"",@"SHT_CUDA_INFO"
	.align	4


	//----- nvinfo : EIATTR_REGCOUNT
	.align		4
        /*0000*/ 	.byte	0x04, 0x2f
        /*0002*/ 	.short	(.L_1 - .L_0)
	.align		4
.L_0:
        /*0004*/ 	.word	index@(_Z25matrixs_1D_multiplicationPiS_S_ii)
        /*0008*/ 	.word	0x0000001e


	//----- nvinfo : EIATTR_FRAME_SIZE
	.align		4
.L_1:
        /*000c*/ 	.byte	0x04, 0x11
        /*000e*/ 	.short	(.L_3 - .L_2)
	.align		4
.L_2:
        /*0010*/ 	.word	index@(_Z25matrixs_1D_multiplicationPiS_S_ii)
        /*0014*/ 	.word	0x00000000


	//----- nvinfo : EIATTR_MIN_STACK_SIZE
	.align		4
.L_3:
        /*0018*/ 	.byte	0x04, 0x12
        /*001a*/ 	.short	(.L_5 - .L_4)
	.align		4
.L_4:
        /*001c*/ 	.word	index@(_Z25matrixs_1D_multiplicationPiS_S_ii)
        /*0020*/ 	.word	0x00000000
.L_5:


//--------------------- .nv.compat                --------------------------
	.section	.nv.compat,"",@"SHT_CUDA_COMPAT_INFO"
	.align	4
        /*0000*/ 	.byte	0x02, 0x09, 0x00, 0x00, 0x02, 0x02, 0x01, 0x00, 0x02, 0x05, 0x05, 0x00, 0x03, 0x07, 0x01, 0x01
        /*0010*/ 	.byte	0x02, 0x03, 0x00, 0x00, 0x02, 0x06, 0x01, 0x00, 0x04, 0x0b, 0x08, 0x00, 0x09, 0x00, 0x00, 0x00
        /*0020*/ 	.byte	0x00, 0x00, 0x00, 0x00


//--------------------- .nv.info._Z25matrixs_1D_multiplicationPiS_S_ii --------------------------
	.section	.nv.info._Z25matrixs_1D_multiplicationPiS_S_ii,"",@"SHT_CUDA_INFO"
	.sectionflags	@""
	.align	4


	//----- nvinfo : EIATTR_CUDA_API_VERSION
	.align		4
        /*0000*/ 	.byte	0x04, 0x37
        /*0002*/ 	.short	(.L_7 - .L_6)
.L_6:
        /*0004*/ 	.word	0x00000082


	//----- nvinfo : EIATTR_KPARAM_INFO
	.align		4
.L_7:
        /*0008*/ 	.byte	0x04, 0x17
        /*000a*/ 	.short	(.L_9 - .L_8)
.L_8:
        /*000c*/ 	.word	0x00000000
        /*0010*/ 	.short	0x0004
        /*0012*/ 	.short	0x001c
        /*0014*/ 	.byte	0x00, 0xf0, 0x11, 0x00


	//----- nvinfo : EIATTR_KPARAM_INFO
	.align		4
.L_9:
        /*0018*/ 	.byte	0x04, 0x17
        /*001a*/ 	.short	(.L_11 - .L_10)
.L_10:
        /*001c*/ 	.word	0x00000000
        /*0020*/ 	.short	0x0003
        /*0022*/ 	.short	0x0018
        /*0024*/ 	.byte	0x00, 0xf0, 0x11, 0x00


	//----- nvinfo : EIATTR_KPARAM_INFO
	.align		4
.L_11:
        /*0028*/ 	.byte	0x04, 0x17
        /*002a*/ 	.short	(.L_13 - .L_12)
.L_12:
        /*002c*/ 	.word	0x00000000
        /*0030*/ 	.short	0x0002
        /*0032*/ 	.short	0x0010
        /*0034*/ 	.byte	0x00, 0xf5, 0x21, 0x00


	//----- nvinfo : EIATTR_KPARAM_INFO
	.align		4
.L_13:
        /*0038*/ 	.byte	0x04, 0x17
        /*003a*/ 	.short	(.L_15 - .L_14)
.L_14:
        /*003c*/ 	.word	0x00000000
        /*0040*/ 	.short	0x0001
        /*0042*/ 	.short	0x0008
        /*0044*/ 	.byte	0x00, 0xf5, 0x21, 0x00


	//----- nvinfo : EIATTR_KPARAM_INFO
	.align		4
.L_15:
        /*0048*/ 	.byte	0x04, 0x17
        /*004a*/ 	.short	(.L_17 - .L_16)
.L_16:
        /*004c*/ 	.word	0x00000000
        /*0050*/ 	.short	0x0000
        /*0052*/ 	.short	0x0000
        /*0054*/ 	.byte	0x00, 0xf5, 0x21, 0x00


	//----- nvinfo : EIATTR_SPARSE_MMA_MASK
	.align		4
.L_17:
        /*0058*/ 	.byte	0x03, 0x50
        /*005a*/ 	.short	0x0000


	//----- nvinfo : EIATTR_MAXREG_COUNT
	.align		4
        /*005c*/ 	.byte	0x03, 0x1b
        /*005e*/ 	.short	0x00ff


	//----- nvinfo : EIATTR_MERCURY_ISA_VERSION
	.align		4
        /*0060*/ 	.byte	0x03, 0x5f
        /*0062*/ 	.short	0x0101


	//----- nvinfo : EIATTR_VRC_CTA_INIT_COUNT
	.align		4
        /*0064*/ 	.byte	0x02, 0x4a
	.zero		1
	.zero		1


	//----- nvinfo : EIATTR_EXIT_INSTR_OFFSETS
	.align		4
        /*0068*/ 	.byte	0x04, 0x1c
        /*006a*/ 	.short	(.L_19 - .L_18)


	//   ....[0]....
.L_18:
        /*006c*/ 	.word	0x000000d0


	//   ....[1]....
        /*0070*/ 	.word	0x000004f0


	//   ....[2]....
        /*0074*/ 	.word	0x00000730


	//   ....[3]....
        /*0078*/ 	.word	0x000008d0


	//   ....[4]....
        /*007c*/ 	.word	0x00000980


	//----- nvinfo : EIATTR_CBANK_PARAM_SIZE
	.align		4
.L_19:
        /*0080*/ 	.byte	0x03, 0x19
        /*0082*/ 	.short	0x0020


	//----- nvinfo : EIATTR_PARAM_CBANK
	.align		4
        /*0084*/ 	.byte	0x04, 0x0a
        /*0086*/ 	.short	(.L_21 - .L_20)
	.align		4
.L_20:
        /*0088*/ 	.word	index@(.nv.constant0._Z25matrixs_1D_multiplicationPiS_S_ii)
        /*008c*/ 	.short	0x0380
        /*008e*/ 	.short	0x0020


	//----- nvinfo : EIATTR_SW_WAR
	.align		4
.L_21:
        /*0090*/ 	.byte	0x04, 0x36
        /*0092*/ 	.short	(.L_23 - .L_22)
.L_22:
        /*0094*/ 	.word	0x00000008
.L_23:


//--------------------- .nv.callgraph             --------------------------
	.section	.nv.callgraph,"",@"SHT_CUDA_CALLGRAPH"
	.align	4
	.sectionentsize	8
	.align		4
        /*0000*/ 	.word	0x00000000
	.align		4
        /*0004*/ 	.word	0xffffffff
	.align		4
        /*0008*/ 	.word	0x00000000
	.align		4
        /*000c*/ 	.word	0xfffffffe
	.align		4
        /*0010*/ 	.word	0x00000000
	.align		4
        /*0014*/ 	.word	0xfffffffd
	.align		4
        /*0018*/ 	.word	0x00000000
	.align		4
        /*001c*/ 	.word	0xfffffffc


//--------------------- .text._Z25matrixs_1D_multiplicationPiS_S_ii --------------------------
	.section	.text._Z25matrixs_1D_multiplicationPiS_S_ii,"ax",@progbits
	.align	128
        .global         _Z25matrixs_1D_multiplicationPiS_S_ii
        .type           _Z25matrixs_1D_multiplicationPiS_S_ii,@function
        .size           _Z25matrixs_1D_multiplicationPiS_S_ii,(.L_x_5 - _Z25matrixs_1D_multiplicationPiS_S_ii)
        .other          _Z25matrixs_1D_multiplicationPiS_S_ii,@"STO_CUDA_ENTRY STV_DEFAULT"
_Z25matrixs_1D_multiplicationPiS_S_ii:
.text._Z25matrixs_1D_multiplicationPiS_S_ii:
[----:B------:R-:W-:Y:S01]  /*0000*/  LDC R1, c[0x0][0x37c] ;  /* 0x0000df00ff017b82 */ /* 0x000fe20000000800 */
[----:B------:R-:W0:Y:S07]  /*0010*/  S2R R7, SR_TID.X ;  /* 0x0000000000077919 */ /* 0x000e2e0000002100 */
[----:B------:R-:W0:Y:S01]  /*0020*/  S2UR UR4, SR_CTAID.X ;  /* 0x00000000000479c3 */ /* 0x000e220000002500 */
[----:B------:R-:W1:Y:S07]  /*0030*/  S2R R4, SR_TID.Y ;  /* 0x0000000000047919 */ /* 0x000e6e0000002200 */
[----:B------:R-:W0:Y:S08]  /*0040*/  LDC R0, c[0x0][0x360] ;  /* 0x0000d800ff007b82 */ /* 0x000e300000000800 */
[----:B------:R-:W1:Y:S08]  /*0050*/  S2UR UR5, SR_CTAID.Y ;  /* 0x00000000000579c3 */ /* 0x000e700000002600 */
[----:B------:R-:W1:Y:S08]  /*0060*/  LDC R5, c[0x0][0x364] ;  /* 0x0000d900ff057b82 */ /* 0x000e700000000800 */
[----:B------:R-:W2:Y:S01]  /*0070*/  LDC.64 R2, c[0x0][0x398] ;  /* 0x0000e600ff027b82 */ /* 0x000ea20000000a00 */
[----:B0-----:R-:W-:-:S02]  /*0080*/  IMAD R7, R0, UR4, R7 ;  /* 0x0000000400077c24 */ /* 0x001fc4000f8e0207 */
[----:B-1----:R-:W-:-:S05]  /*0090*/  IMAD R0, R5, UR5, R4 ;  /* 0x0000000505007c24 */ /* 0x002fca000f8e0204 */
[----:B------:R-:W-:Y:S02]  /*00a0*/  VIMNMX R5, PT, PT, R7, R0, !PT ;  /* 0x0000000007057248 */ /* 0x000fe40007fe0100 */
[----:B--2---:R-:W-:-:S04]  /*00b0*/  ISETP.GE.AND P0, PT, R3, 0x1, PT ;  /* 0x000000010300780c */ /* 0x004fc80003f06270 */
[----:B------:R-:W-:-:S13]  /*00c0*/  ISETP.GE.OR P0, PT, R5, R2, !P0 ;  /* 0x000000020500720c */ /* 0x000fda0004706670 */
[----:B------:R-:W-:Y:S05]  /*00d0*/  @P0 EXIT ;  /* 0x000000000000094d */ /* 0x000fea0003800000 */
[----:B------:R-:W0:Y:S01]  /*00e0*/  LDC.64 R4, c[0x0][0x390] ;  /* 0x0000e400ff047b82 */ /* 0x000e220000000a00 */
[----:B------:R-:W1:Y:S01]  /*00f0*/  LDCU.64 UR4, c[0x0][0x358] ;  /* 0x00006b00ff0477ac */ /* 0x000e620008000a00 */
[C---:B------:R-:W-:Y:S01]  /*0100*/  ISETP.GE.U32.AND P1, PT, R3.reuse, 0x8, PT ;  /* 0x000000080300780c */ /* 0x040fe20003f26070 */
[C---:B------:R-:W-:Y:S01]  /*0110*/  IMAD R9, R0.reuse, R2, R7 ;  /* 0x0000000200097224 */ /* 0x040fe200078e0207 */
[----:B------:R-:W-:Y:S01]  /*0120*/  LOP3.LUT R8, R3, 0x7, RZ, 0xc0, !PT ;  /* 0x0000000703087812 */ /* 0x000fe200078ec0ff */
[----:B------:R-:W-:-:S03]  /*0130*/  IMAD R0, R0, R3, RZ ;  /* 0x0000000300007224 */ /* 0x000fc600078e02ff */
[----:B------:R-:W-:Y:S01]  /*0140*/  ISETP.NE.AND P0, PT, R8, RZ, PT ;  /* 0x000000ff0800720c */ /* 0x000fe20003f05270 */
[----:B0-----:R-:W-:-:S04]  /*0150*/  IMAD.WIDE R4, R9, 0x4, R4 ;  /* 0x0000000409047825 */ /* 0x001fc800078e0204 */
[----:B------:R-:W-:Y:S01]  /*0160*/  HFMA2 R9, -RZ, RZ, 0, 0 ;  /* 0x00000000ff097431 */ /* 0x000fe200000001ff */
[----:B-1----:R0:W5:Y:S01]  /*0170*/  LDG.E R15, desc[UR4][R4.64] ;  /* 0x00000004040f7981 */ /* 0x002162000c1e1900 */
[----:B------:R-:W-:Y:S06]  /*0180*/  @!P1 BRA `(.L_x_0) ;  /* 0x0000000000d89947 */ /* 0x000fec0003800000 */
[----:B------:R-:W1:Y:S01]  /*0190*/  LDC.64 R10, c[0x0][0x380] ;  /* 0x0000e000ff0a7b82 */ /* 0x000e620000000a00 */
[----:B------:R-:W-:Y:S02]  /*01a0*/  LOP3.LUT R9, R3, 0x7ffffff8, RZ, 0xc0, !PT ;  /* 0x7ffffff803097812 */ /* 0x000fe400078ec0ff */
[----:B------:R-:W-:Y:S02]  /*01b0*/  MOV R13, R7 ;  /* 0x00000007000d7202 */ /* 0x000fe40000000f00 */
[----:B------:R-:W-:Y:S01]  /*01c0*/  IADD3 R6, PT, PT, -R9, RZ, RZ ;  /* 0x000000ff09067210 */ /* 0x000fe20007ffe1ff */
[----:B-1----:R-:W-:-:S03]  /*01d0*/  IMAD.WIDE.U32 R10, R0, 0x4, R10 ;  /* 0x00000004000a7825 */ /* 0x002fc600078e000a */
[----:B------:R-:W-:-:S04]  /*01e0*/  IADD3 R10, P1, PT, R10, 0x10, RZ ;  /* 0x000000100a0a7810 */ /* 0x000fc80007f3e0ff */
[----:B------:R-:W-:-:S09]  /*01f0*/  IADD3.X R11, PT, PT, RZ, R11, RZ, P1, !PT ;  /* 0x0000000bff0b7210 */ /* 0x000fd20000ffe4ff */
.L_x_1:
[----:B------:R-:W1:Y:S01]  /*0200*/  LDC.64 R16, c[0x0][0x388] ;  /* 0x0000e200ff107b82 */ /* 0x000e620000000a00 */
[----:B--2---:R-:W2:Y:S01]  /*0210*/  LDG.E R12, desc[UR4][R10.64+-0x10] ;  /* 0xfffff0040a0c7981 */ /* 0x004ea2000c1e1900 */
[----:B-1----:R-:W-:-:S05]  /*0220*/  IMAD.WIDE R16, R13, 0x4, R16 ;  /* 0x000000040d107825 */ /* 0x002fca00078e0210 */
[----:B------:R-:W2:Y:S02]  /*0230*/  LDG.E R14, desc[UR4][R16.64] ;  /* 0x00000004100e7981 */ /* 0x000ea4000c1e1900 */
[----:B--2--5:R-:W-:Y:S02]  /*0240*/  IMAD R21, R12, R14, R15 ;  /* 0x0000000e0c157224 */ /* 0x024fe400078e020f */
[----:B------:R-:W-:-:S03]  /*0250*/  IMAD.WIDE R14, R2, 0x4, R16 ;  /* 0x00000004020e7825 */ /* 0x000fc600078e0210 */
[----:B------:R1:W-:Y:S04]  /*0260*/  STG.E desc[UR4][R4.64], R21 ;  /* 0x0000001504007986 */ /* 0x0003e8000c101904 */
[----:B------:R-:W2:Y:S04]  /*0270*/  LDG.E R12, desc[UR4][R10.64+-0xc] ;  /* 0xfffff4040a0c7981 */ /* 0x000ea8000c1e1900 */
[----:B------:R-:W2:Y:S02]  /*0280*/  LDG.E R18, desc[UR4][R14.64] ;  /* 0x000000040e127981 */ /* 0x000ea4000c1e1900 */
[----:B--2---:R-:W-:-:S02]  /*0290*/  IMAD R23, R12, R18, R21 ;  /* 0x000000120c177224 */ /* 0x004fc400078e0215 */
[----:B------:R-:W-:-:S03]  /*02a0*/  IMAD.WIDE R18, R2, 0x4, R14 ;  /* 0x0000000402127825 */ /* 0x000fc600078e020e */
[----:B------:R2:W-:Y:S04]  /*02b0*/  STG.E desc[UR4][R4.64], R23 ;  /* 0x0000001704007986 */ /* 0x0005e8000c101904 */
[----:B------:R-:W3:Y:S04]  /*02c0*/  LDG.E R12, desc[UR4][R10.64+-0x8] ;  /* 0xfffff8040a0c7981 */ /* 0x000ee8000c1e1900 */
[----:B------:R-:W3:Y:S01]  /*02d0*/  LDG.E R20, desc[UR4][R18.64] ;  /* 0x0000000412147981 */ /* 0x000ee2000c1e1900 */
[----:B------:R-:W-:-:S04]  /*02e0*/  IMAD.WIDE R16, R2, 0x4, R18 ;  /* 0x0000000402107825 */ /* 0x000fc800078e0212 */
[----:B---3--:R-:W-:-:S05]  /*02f0*/  IMAD R25, R12, R20, R23 ;  /* 0x000000140c197224 */ /* 0x008fca00078e0217 */
[----:B------:R3:W-:Y:S04]  /*0300*/  STG.E desc[UR4][R4.64], R25 ;  /* 0x0000001904007986 */ /* 0x0007e8000c101904 */
[----:B------:R-:W1:Y:S04]  /*0310*/  LDG.E R12, desc[UR4][R10.64+-0x4] ;  /* 0xfffffc040a0c7981 */ /* 0x000e68000c1e1900 */
[----:B------:R-:W1:Y:S01]  /*0320*/  LDG.E R20, desc[UR4][R16.64] ;  /* 0x0000000410147981 */ /* 0x000e62000c1e1900 */
[----:B------:R-:W-:-:S04]  /*0330*/  IMAD.WIDE R14, R2, 0x4, R16 ;  /* 0x00000004020e7825 */ /* 0x000fc800078e0210 */
[----:B-1----:R-:W-:-:S05]  /*0340*/  IMAD R21, R12, R20, R25 ;  /* 0x000000140c157224 */ /* 0x002fca00078e0219 */
[----:B------:R1:W-:Y:S04]  /*0350*/  STG.E desc[UR4][R4.64], R21 ;  /* 0x0000001504007986 */ /* 0x0003e8000c101904 */
[----:B------:R-:W2:Y:S04]  /*0360*/  LDG.E R12, desc[UR4][R10.64] ;  /* 0x000000040a0c7981 */ /* 0x000ea8000c1e1900 */
[----:B------:R-:W2:Y:S01]  /*0370*/  LDG.E R20, desc[UR4][R14.64] ;  /* 0x000000040e147981 */ /* 0x000ea2000c1e1900 */
[----:B------:R-:W-:-:S04]  /*0380*/  IMAD.WIDE R18, R2, 0x4, R14 ;  /* 0x0000000402127825 */ /* 0x000fc800078e020e */
[----:B--2---:R-:W-:-:S05]  /*0390*/  IMAD R23, R12, R20, R21 ;  /* 0x000000140c177224 */ /* 0x004fca00078e0215 */
[----:B------:R2:W-:Y:S04]  /*03a0*/  STG.E desc[UR4][R4.64], R23 ;  /* 0x0000001704007986 */ /* 0x0005e8000c101904 */
[----:B------:R-:W3:Y:S04]  /*03b0*/  LDG.E R12, desc[UR4][R10.64+0x4] ;  /* 0x000004040a0c7981 */ /* 0x000ee8000c1e1900 */
[----:B------:R-:W3:Y:S01]  /*03c0*/  LDG.E R20, desc[UR4][R18.64] ;  /* 0x0000000412147981 */ /* 0x000ee2000c1e1900 */
[----:B------:R-:W-:-:S04]  /*03d0*/  IMAD.WIDE R16, R2, 0x4, R18 ;  /* 0x0000000402107825 */ /* 0x000fc800078e0212 */
[----:B---3--:R-:W-:-:S05]  /*03e0*/  IMAD R25, R12, R20, R23 ;  /* 0x000000140c197224 */ /* 0x008fca00078e0217 */
[----:B------:R2:W-:Y:S04]  /*03f0*/  STG.E desc[UR4][R4.64], R25 ;  /* 0x0000001904007986 */ /* 0x0005e8000c101904 */
[----:B------:R-:W3:Y:S04]  /*0400*/  LDG.E R12, desc[UR4][R10.64+0x8] ;  /* 0x000008040a0c7981 */ /* 0x000ee8000c1e1900 */
[----:B------:R-:W3:Y:S01]  /*0410*/  LDG.E R20, desc[UR4][R16.64] ;  /* 0x0000000410147981 */ /* 0x000ee2000c1e1900 */
[----:B------:R-:W-:Y:S01]  /*0420*/  IADD3 R6, PT, PT, R6, 0x8, RZ ;  /* 0x0000000806067810 */ /* 0x000fe20007ffe0ff */
[----:B---3--:R-:W-:-:S02]  /*0430*/  IMAD R27, R12, R20, R25 ;  /* 0x000000140c1b7224 */ /* 0x008fc400078e0219 */
[----:B-1----:R-:W-:-:S03]  /*0440*/  IMAD.WIDE R20, R2, 0x4, R16 ;  /* 0x0000000402147825 */ /* 0x002fc600078e0210 */
[----:B------:R2:W-:Y:S04]  /*0450*/  STG.E desc[UR4][R4.64], R27 ;  /* 0x0000001b04007986 */ /* 0x0005e8000c101904 */
[----:B------:R-:W3:Y:S04]  /*0460*/  LDG.E R20, desc[UR4][R20.64] ;  /* 0x0000000414147981 */ /* 0x000ee8000c1e1900 */
[----:B------:R1:W3:Y:S01]  /*0470*/  LDG.E R12, desc[UR4][R10.64+0xc] ;  /* 0x00000c040a0c7981 */ /* 0x0002e2000c1e1900 */
[----:B------:R-:W-:Y:S02]  /*0480*/  ISETP.NE.AND P1, PT, R6, RZ, PT ;  /* 0x000000ff0600720c */ /* 0x000fe40003f25270 */
[----:B------:R-:W-:-:S02]  /*0490*/  LEA R13, R2, R13, 0x3 ;  /* 0x0000000d020d7211 */ /* 0x000fc400078e18ff */
[----:B-1----:R-:W-:-:S04]  /*04a0*/  IADD3 R10, P2, PT, R10, 0x20, RZ ;  /* 0x000000200a0a7810 */ /* 0x002fc80007f5e0ff */
[----:B------:R-:W-:Y:S01]  /*04b0*/  IADD3.X R11, PT, PT, RZ, R11, RZ, P2, !PT ;  /* 0x0000000bff0b7210 */ /* 0x000fe200017fe4ff */
[----:B---3--:R-:W-:-:S05]  /*04c0*/  IMAD R15, R12, R20, R27 ;  /* 0x000000140c0f7224 */ /* 0x008fca00078e021b */
[----:B------:R2:W-:Y:S01]  /*04d0*/  STG.E desc[UR4][R4.64], R15 ;  /* 0x0000000f04007986 */ /* 0x0005e2000c101904 */
[----:B------:R-:W-:Y:S05]  /*04e0*/  @P1 BRA `(.L_x_1) ;  /* 0xfffffffc00441947 */ /* 0x000fea000383ffff */
.L_x_0:
[----:B------:R-:W-:Y:S05]  /*04f0*/  @!P0 EXIT ;  /* 0x000000000000894d */ /* 0x000fea0003800000 */
[----:B------:R-:W-:Y:S02]  /*0500*/  ISETP.GE.U32.AND P1, PT, R8, 0x4, PT ;  /* 0x000000040800780c */ /* 0x000fe40003f26070 */
[----:B------:R-:W-:-:S04]  /*0510*/  LOP3.LUT R6, R3, 0x3, RZ, 0xc0, !PT ;  /* 0x0000000303067812 */ /* 0x000fc800078ec0ff */
[----:B------:R-:W-:-:S07]  /*0520*/  ISETP.NE.AND P0, PT, R6, RZ, PT ;  /* 0x000000ff0600720c */ /* 0x000fce0003f05270 */
[----:B------:R-:W-:Y:S06]  /*0530*/  @!P1 BRA `(.L_x_2) ;  /* 0x00000000007c9947 */ /* 0x000fec0003800000 */
[----:B------:R-:W1:Y:S01]  /*0540*/  LDC.64 R16, c[0x0][0x380] ;  /* 0x0000e000ff107b82 */ /* 0x000e620000000a00 */
[----:B------:R-:W-:Y:S01]  /*0550*/  IADD3 R11, PT, PT, R0, R9, RZ ;  /* 0x00000009000b7210 */ /* 0x000fe20007ffe0ff */
[----:B------:R-:W-:Y:S01]  /*0560*/  IMAD R19, R9, R2, R7 ;  /* 0x0000000209137224 */ /* 0x000fe200078e0207 */
[----:B------:R-:W3:Y:S05]  /*0570*/  LDCU.64 UR6, c[0x0][0x380] ;  /* 0x00007000ff0677ac */ /* 0x000eea0008000a00 */
[----:B------:R-:W4:Y:S01]  /*0580*/  LDC.64 R12, c[0x0][0x388] ;  /* 0x0000e200ff0c7b82 */ /* 0x000f220000000a00 */
[----:B-1----:R-:W-:-:S06]  /*0590*/  IMAD.WIDE.U32 R16, R11, 0x4, R16 ;  /* 0x000000040b107825 */ /* 0x002fcc00078e0010 */
[----:B------:R-:W2:Y:S01]  /*05a0*/  LDG.E R16, desc[UR4][R16.64] ;  /* 0x0000000410107981 */ /* 0x000ea2000c1e1900 */
[----:B----4-:R-:W-:-:S05]  /*05b0*/  IMAD.WIDE R12, R19, 0x4, R12 ;  /* 0x00000004130c7825 */ /* 0x010fca00078e020c */
[----:B------:R-:W2:Y:S01]  /*05c0*/  LDG.E R8, desc[UR4][R12.64] ;  /* 0x000000040c087981 */ /* 0x000ea2000c1e1900 */
[----:B------:R-:W-:-:S04]  /*05d0*/  IADD3 R11, P1, PT, R0, R9, RZ ;  /* 0x00000009000b7210 */ /* 0x000fc80007f3e0ff */
[----:B------:R-:W-:Y:S02]  /*05e0*/  IADD3.X R14, PT, PT, RZ, RZ, RZ, P1, !PT ;  /* 0x000000ffff0e7210 */ /* 0x000fe40000ffe4ff */
[----:B---3--:R-:W-:-:S04]  /*05f0*/  LEA R10, P1, R11, UR6, 0x2 ;  /* 0x000000060b0a7c11 */ /* 0x008fc8000f8210ff */
[----:B------:R-:W-:Y:S01]  /*0600*/  LEA.HI.X R11, R11, UR7, R14, 0x2, P1 ;  /* 0x000000070b0b7c11 */ /* 0x000fe200088f140e */
[----:B--2--5:R-:W-:Y:S02]  /*0610*/  IMAD R19, R16, R8, R15 ;  /* 0x0000000810137224 */ /* 0x024fe400078e020f */
[----:B------:R-:W-:-:S03]  /*0620*/  IMAD.WIDE R14, R2, 0x4, R12 ;  /* 0x00000004020e7825 */ /* 0x000fc600078e020c */
[----:B------:R1:W-:Y:S04]  /*0630*/  STG.E desc[UR4][R4.64], R19 ;  /* 0x0000001304007986 */ /* 0x0003e8000c101904 */
[----:B------:R-:W2:Y:S04]  /*0640*/  LDG.E R18, desc[UR4][R14.64] ;  /* 0x000000040e127981 */ /* 0x000ea8000c1e1900 */
[----:B------:R-:W2:Y:S01]  /*0650*/  LDG.E R8, desc[UR4][R10.64+0x4] ;  /* 0x000004040a087981 */ /* 0x000ea2000c1e1900 */
[----:B------:R-:W-:-:S04]  /*0660*/  IMAD.WIDE R12, R2, 0x4, R14 ;  /* 0x00000004020c7825 */ /* 0x000fc800078e020e */
[----:B--2---:R-:W-:-:S05]  /*0670*/  IMAD R21, R8, R18, R19 ;  /* 0x0000001208157224 */ /* 0x004fca00078e0213 */
[----:B------:R1:W-:Y:S04]  /*0680*/  STG.E desc[UR4][R4.64], R21 ;  /* 0x0000001504007986 */ /* 0x0003e8000c101904 */
[----:B------:R-:W2:Y:S04]  /*0690*/  LDG.E R8, desc[UR4][R10.64+0x8] ;  /* 0x000008040a087981 */ /* 0x000ea8000c1e1900 */
[----:B------:R-:W2:Y:S02]  /*06a0*/  LDG.E R16, desc[UR4][R12.64] ;  /* 0x000000040c107981 */ /* 0x000ea4000c1e1900 */
[----:B--2---:R-:W-:-:S02]  /*06b0*/  IMAD R23, R8, R16, R21 ;  /* 0x0000001008177224 */ /* 0x004fc400078e0215 */
[----:B------:R-:W-:-:S03]  /*06c0*/  IMAD.WIDE R16, R2, 0x4, R12 ;  /* 0x0000000402107825 */ /* 0x000fc600078e020c */
[----:B------:R1:W-:Y:S04]  /*06d0*/  STG.E desc[UR4][R4.64], R23 ;  /* 0x0000001704007986 */ /* 0x0003e8000c101904 */
[----:B------:R-:W2:Y:S04]  /*06e0*/  LDG.E R8, desc[UR4][R10.64+0xc] ;  /* 0x00000c040a087981 */ /* 0x000ea8000c1e1900 */
[----:B------:R-:W2:Y:S01]  /*06f0*/  LDG.E R16, desc[UR4][R16.64] ;  /* 0x0000000410107981 */ /* 0x000ea2000c1e1900 */
[----:B------:R-:W-:Y:S01]  /*0700*/  IADD3 R9, PT, PT, R9, 0x4, RZ ;  /* 0x0000000409097810 */ /* 0x000fe20007ffe0ff */
[----:B--2---:R-:W-:-:S05]  /*0710*/  IMAD R15, R8, R16, R23 ;  /* 0x00000010080f7224 */ /* 0x004fca00078e0217 */
[----:B------:R1:W-:Y:S02]  /*0720*/  STG.E desc[UR4][R4.64], R15 ;  /* 0x0000000f04007986 */ /* 0x0003e4000c101904 */
.L_x_2:
[----:B------:R-:W-:Y:S05]  /*0730*/  @!P0 EXIT ;  /* 0x000000000000894d */ /* 0x000fea0003800000 */
[----:B------:R-:W-:Y:S02]  /*0740*/  ISETP.NE.AND P1, PT, R6, 0x1, PT ;  /* 0x000000010600780c */ /* 0x000fe40003f25270 */
[----:B------:R-:W-:-:S04]  /*0750*/  LOP3.LUT R3, R3, 0x1, RZ, 0xc0, !PT ;  /* 0x0000000103037812 */ /* 0x000fc800078ec0ff */
[----:B------:R-:W-:-:S07]  /*0760*/  ISETP.NE.U32.AND P0, PT, R3, 0x1, PT ;  /* 0x000000010300780c */ /* 0x000fce0003f05070 */
[----:B------:R-:W-:Y:S06]  /*0770*/  @!P1 BRA `(.L_x_3) ;  /* 0x0000000000549947 */ /* 0x000fec0003800000 */
[----:B------:R-:W3:Y:S01]  /*0780*/  LDC.64 R10, c[0x0][0x380] ;  /* 0x0000e000ff0a7b82 */ /* 0x000ee20000000a00 */
[----:B------:R-:W-:Y:S01]  /*0790*/  IADD3 R13, PT, PT, R0, R9, RZ ;  /* 0x00000009000d7210 */ /* 0x000fe20007ffe0ff */
[----:B------:R-:W-:Y:S01]  /*07a0*/  IMAD R3, R9, R2, R7 ;  /* 0x0000000209037224 */ /* 0x000fe200078e0207 */
[----:B------:R-:W4:Y:S05]  /*07b0*/  LDCU.64 UR6, c[0x0][0x380] ;  /* 0x00007000ff0677ac */ /* 0x000f2a0008000a00 */
[----:B------:R-:W0:Y:S01]  /*07c0*/  LDC.64 R16, c[0x0][0x388] ;  /* 0x0000e200ff107b82 */ /* 0x000e220000000a00 */
[----:B---3--:R-:W-:-:S06]  /*07d0*/  IMAD.WIDE.U32 R12, R13, 0x4, R10 ;  /* 0x000000040d0c7825 */ /* 0x008fcc00078e000a */
[----:B------:R-:W3:Y:S01]  /*07e0*/  LDG.E R12, desc[UR4][R12.64] ;  /* 0x000000040c0c7981 */ /* 0x000ee2000c1e1900 */
[----:B0-----:R-:W-:-:S05]  /*07f0*/  IMAD.WIDE R16, R3, 0x4, R16 ;  /* 0x0000000403107825 */ /* 0x001fca00078e0210 */
[----:B------:R-:W3:Y:S01]  /*0800*/  LDG.E R3, desc[UR4][R16.64] ;  /* 0x0000000410037981 */ /* 0x000ee2000c1e1900 */
[----:B------:R-:W-:-:S04]  /*0810*/  IADD3 R6, P1, PT, R0, R9, RZ ;  /* 0x0000000900067210 */ /* 0x000fc80007f3e0ff */
[----:B------:R-:W-:Y:S02]  /*0820*/  IADD3.X R11, PT, PT, RZ, RZ, RZ, P1, !PT ;  /* 0x000000ffff0b7210 */ /* 0x000fe40000ffe4ff */
[----:B----4-:R-:W-:Y:S01]  /*0830*/  LEA R10, P1, R6, UR6, 0x2 ;  /* 0x00000006060a7c11 */ /* 0x010fe2000f8210ff */
[----:B-1----:R-:W-:-:S03]  /*0840*/  IMAD.WIDE R18, R2, 0x4, R16 ;  /* 0x0000000402127825 */ /* 0x002fc600078e0210 */
[----:B------:R-:W-:Y:S01]  /*0850*/  LEA.HI.X R11, R6, UR7, R11, 0x2, P1 ;  /* 0x00000007060b7c11 */ /* 0x000fe200088f140b */
[----:B---3-5:R-:W-:-:S05]  /*0860*/  IMAD R3, R12, R3, R15 ;  /* 0x000000030c037224 */ /* 0x028fca00078e020f */
[----:B------:R3:W-:Y:S04]  /*0870*/  STG.E desc[UR4][R4.64], R3 ;  /* 0x0000000304007986 */ /* 0x0007e8000c101904 */
[----:B------:R-:W2:Y:S04]  /*0880*/  LDG.E R18, desc[UR4][R18.64] ;  /* 0x0000000412127981 */ /* 0x000ea8000c1e1900 */
[----:B------:R-:W2:Y:S01]  /*0890*/  LDG.E R10, desc[UR4][R10.64+0x4] ;  /* 0x000004040a0a7981 */ /* 0x000ea2000c1e1900 */
[----:B------:R-:W-:Y:S01]  /*08a0*/  IADD3 R9, PT, PT, R9, 0x2, RZ ;  /* 0x0000000209097810 */ /* 0x000fe20007ffe0ff */
[----:B--2---:R-:W-:-:S05]  /*08b0*/  IMAD R15, R10, R18, R3 ;  /* 0x000000120a0f7224 */ /* 0x004fca00078e0203 */
[----:B------:R3:W-:Y:S02]  /*08c0*/  STG.E desc[UR4][R4.64], R15 ;  /* 0x0000000f04007986 */ /* 0x0007e4000c101904 */
.L_x_3:
[----:B------:R-:W-:Y:S05]  /*08d0*/  @P0 EXIT ;  /* 0x000000000000094d */ /* 0x000fea0003800000 */
[----:B------:R-:W4:Y:S01]  /*08e0*/  LDC.64 R10, c[0x0][0x380] ;  /* 0x0000e000ff0a7b82 */ /* 0x000f220000000a00 */
[----:B---3--:R-:W-:Y:S01]  /*08f0*/  IADD3 R3, PT, PT, R0, R9, RZ ;  /* 0x0000000900037210 */ /* 0x008fe20007ffe0ff */
[----:B------:R-:W-:-:S06]  /*0900*/  IMAD R7, R9, R2, R7 ;  /* 0x0000000209077224 */ /* 0x000fcc00078e0207 */
[----:B------:R-:W3:Y:S01]  /*0910*/  LDC.64 R12, c[0x0][0x388] ;  /* 0x0000e200ff0c7b82 */ /* 0x000ee20000000a00 */
[----:B----4-:R-:W-:-:S06]  /*0920*/  IMAD.WIDE.U32 R2, R3, 0x4, R10 ;  /* 0x0000000403027825 */ /* 0x010fcc00078e000a */
[----:B------:R-:W1:Y:S01]  /*0930*/  LDG.E R2, desc[UR4][R2.64] ;  /* 0x0000000402027981 */ /* 0x000e62000c1e1900 */
[----:B---3--:R-:W-:-:S06]  /*0940*/  IMAD.WIDE R6, R7, 0x4, R12 ;  /* 0x0000000407067825 */ /* 0x008fcc00078e020c */
[----:B------:R-:W1:Y:S02]  /*0950*/  LDG.E R6, desc[UR4][R6.64] ;  /* 0x0000000406067981 */ /* 0x000e64000c1e1900 */
[----:B-12--5:R-:W-:-:S05]  /*0960*/  IMAD R15, R2, R6, R15 ;  /* 0x00000006020f7224 */ /* 0x026fca00078e020f */
[----:B------:R-:W-:Y:S01]  /*0970*/  STG.E desc[UR4][R4.64], R15 ;  /* 0x0000000f04007986 */ /* 0x000fe2000c101904 */
[----:B------:R-:W-:Y:S05]  /*0980*/  EXIT ;  /* 0x000000000000794d */ /* 0x000fea0003800000 */
.L_x_4:
[----:B------:R-:W-:-:S00]  /*0990*/  BRA `(.L_x_4) ;  /* 0xfffffffc00fc7947 */ /* 0x000fc0000383ffff */
[----:B------:R-:W-:-:S00]  /*09a0*/  NOP ;  /* 0x0000000000007918 */ /* 0x000fc00000000000 */
        /* <DEDUP_REMOVED lines=13> */
.L_x_5:


//--------------------- .nv.shared.reserved.0     --------------------------
	.section	.nv.shared.reserved.0,"aw",@nobits
	.weak		__nv_reservedSMEM_offset_0_alias
	.size		__nv_reservedSMEM_offset_0_alias, 0, 64
	.other		__nv_reservedSMEM_offset_0_alias,@"STO_CUDA_RESERVED_SHARED STV_DEFAULT"
__nv_reservedSMEM_offset_0_alias:
	.zero		0
	.zero		64


//--------------------- .nv.constant0._Z25matrixs_1D_multiplicationPiS_S_ii --------------------------
	.section	.nv.constant0._Z25matrixs_1D_multiplicationPiS_S_ii,"a",@progbits
	.sectionflags	@""
	.align	4
.nv.constant0._Z25matrixs_1D_multiplicationPiS_S_ii:
	.zero		928


//--------------------- SYMBOLS --------------------------

	.type		.nv.reservedSmem.offset0,@object
	.size		.nv.reservedSmem.offset0,0x4
